//
// Generated by NVIDIA NVVM Compiler
//
// Compiler Build ID: CL-36424714
// Cuda compilation tools, release 13.0, V13.0.88
// Based on NVVM 20.0.0
//

.version 9.0
.target sm_100
.address_size 64

	// .globl	_Z10copyKernelijPdS_

.visible .entry _Z10copyKernelijPdS_(
	.param .u32 _Z10copyKernelijPdS__param_0,
	.param .u32 _Z10copyKernelijPdS__param_1,
	.param .u64 .ptr .align 1 _Z10copyKernelijPdS__param_2,
	.param .u64 .ptr .align 1 _Z10copyKernelijPdS__param_3
)
{
	.reg .pred 	%p<2>;
	.reg .b32 	%r<8>;
	.reg .b64 	%rd<8>;
	.reg .b64 	%fd<2>;

	ld.param.u32 	%r2, [_Z10copyKernelijPdS__param_0];
	ld.param.u32 	%r3, [_Z10copyKernelijPdS__param_1];
	ld.param.u64 	%rd1, [_Z10copyKernelijPdS__param_2];
	ld.param.u64 	%rd2, [_Z10copyKernelijPdS__param_3];
	mov.u32 	%r4, %tid.x;
	mov.u32 	%r5, %ctaid.x;
	mov.u32 	%r6, %ntid.x;
	mad.lo.s32 	%r1, %r5, %r6, %r4;
	setp.ge.u32 	%p1, %r1, %r3;
	@%p1 bra 	$L__BB0_2;
	cvta.to.global.u64 	%rd3, %rd1;
	cvta.to.global.u64 	%rd4, %rd2;
	add.s32 	%r7, %r1, %r2;
	mul.wide.s32 	%rd5, %r7, 8;
	add.s64 	%rd6, %rd3, %rd5;
	ld.global.f64 	%fd1, [%rd6];
	add.s64 	%rd7, %rd4, %rd5;
	st.global.f64 	[%rd7], %fd1;
$L__BB0_2:
	ret;

}
	// .globl	_Z11scaleKernelijdPdS_
.visible .entry _Z11scaleKernelijdPdS_(
	.param .u32 _Z11scaleKernelijdPdS__param_0,
	.param .u32 _Z11scaleKernelijdPdS__param_1,
	.param .f64 _Z11scaleKernelijdPdS__param_2,
	.param .u64 .ptr .align 1 _Z11scaleKernelijdPdS__param_3,
	.param .u64 .ptr .align 1 _Z11scaleKernelijdPdS__param_4
)
{
	.reg .pred 	%p<2>;
	.reg .b32 	%r<8>;
	.reg .b64 	%rd<8>;
	.reg .b64 	%fd<4>;

	ld.param.u32 	%r2, [_Z11scaleKernelijdPdS__param_0];
	ld.param.u32 	%r3, [_Z11scaleKernelijdPdS__param_1];
	ld.param.f64 	%fd1, [_Z11scaleKernelijdPdS__param_2];
	ld.param.u64 	%rd1, [_Z11scaleKernelijdPdS__param_3];
	ld.param.u64 	%rd2, [_Z11scaleKernelijdPdS__param_4];
	mov.u32 	%r4, %tid.x;
	mov.u32 	%r5, %ctaid.x;
	mov.u32 	%r6, %ntid.x;
	mad.lo.s32 	%r1, %r5, %r6, %r4;
	setp.ge.u32 	%p1, %r1, %r3;
	@%p1 bra 	$L__BB1_2;
	cvta.to.global.u64 	%rd3, %rd1;
	cvta.to.global.u64 	%rd4, %rd2;
	add.s32 	%r7, %r1, %r2;
	mul.wide.s32 	%rd5, %r7, 8;
	add.s64 	%rd6, %rd3, %rd5;
	ld.global.f64 	%fd2, [%rd6];
	mul.f64 	%fd3, %fd1, %fd2;
	add.s64 	%rd7, %rd4, %rd5;
	st.global.f64 	[%rd7], %fd3;
$L__BB1_2:
	ret;

}
	// .globl	_Z9addKernelijPdS_S_
.visible .entry _Z9addKernelijPdS_S_(
	.param .u32 _Z9addKernelijPdS_S__param_0,
	.param .u32 _Z9addKernelijPdS_S__param_1,
	.param .u64 .ptr .align 1 _Z9addKernelijPdS_S__param_2,
	.param .u64 .ptr .align 1 _Z9addKernelijPdS_S__param_3,
	.param .u64 .ptr .align 1 _Z9addKernelijPdS_S__param_4
)
{
	.reg .pred 	%p<2>;
	.reg .b32 	%r<8>;
	.reg .b64 	%rd<11>;
	.reg .b64 	%fd<4>;

	ld.param.u32 	%r2, [_Z9addKernelijPdS_S__param_0];
	ld.param.u32 	%r3, [_Z9addKernelijPdS_S__param_1];
	ld.param.u64 	%rd1, [_Z9addKernelijPdS_S__param_2];
	ld.param.u64 	%rd2, [_Z9addKernelijPdS_S__param_3];
	ld.param.u64 	%rd3, [_Z9addKernelijPdS_S__param_4];
	mov.u32 	%r4, %tid.x;
	mov.u32 	%r5, %ctaid.x;
	mov.u32 	%r6, %ntid.x;
	mad.lo.s32 	%r1, %r5, %r6, %r4;
	setp.ge.u32 	%p1, %r1, %r3;
	@%p1 bra 	$L__BB2_2;
	cvta.to.global.u64 	%rd4, %rd1;
	cvta.to.global.u64 	%rd5, %rd2;
	cvta.to.global.u64 	%rd6, %rd3;
	add.s32 	%r7, %r1, %r2;
	mul.wide.s32 	%rd7, %r7, 8;
	add.s64 	%rd8, %rd4, %rd7;
	ld.global.f64 	%fd1, [%rd8];
	add.s64 	%rd9, %rd5, %rd7;
	ld.global.f64 	%fd2, [%rd9];
	add.f64 	%fd3, %fd1, %fd2;
	add.s64 	%rd10, %rd6, %rd7;
	st.global.f64 	[%rd10], %fd3;
$L__BB2_2:
	ret;

}
	// .globl	_Z11triadKernelijdPdS_S_
.visible .entry _Z11triadKernelijdPdS_S_(
	.param .u32 _Z11triadKernelijdPdS_S__param_0,
	.param .u32 _Z11triadKernelijdPdS_S__param_1,
	.param .f64 _Z11triadKernelijdPdS_S__param_2,
	.param .u64 .ptr .align 1 _Z11triadKernelijdPdS_S__param_3,
	.param .u64 .ptr .align 1 _Z11triadKernelijdPdS_S__param_4,
	.param .u64 .ptr .align 1 _Z11triadKernelijdPdS_S__param_5
)
{
	.reg .pred 	%p<2>;
	.reg .b32 	%r<8>;
	.reg .b64 	%rd<11>;
	.reg .b64 	%fd<5>;

	ld.param.u32 	%r2, [_Z11triadKernelijdPdS_S__param_0];
	ld.param.u32 	%r3, [_Z11triadKernelijdPdS_S__param_1];
	ld.param.f64 	%fd1, [_Z11triadKernelijdPdS_S__param_2];
	ld.param.u64 	%rd1, [_Z11triadKernelijdPdS_S__param_3];
	ld.param.u64 	%rd2, [_Z11triadKernelijdPdS_S__param_4];
	ld.param.u64 	%rd3, [_Z11triadKernelijdPdS_S__param_5];
	mov.u32 	%r4, %tid.x;
	mov.u32 	%r5, %ctaid.x;
	mov.u32 	%r6, %ntid.x;
	mad.lo.s32 	%r1, %r5, %r6, %r4;
	setp.ge.u32 	%p1, %r1, %r3;
	@%p1 bra 	$L__BB3_2;
	cvta.to.global.u64 	%rd4, %rd1;
	cvta.to.global.u64 	%rd5, %rd2;
	cvta.to.global.u64 	%rd6, %rd3;
	add.s32 	%r7, %r1, %r2;
	mul.wide.s32 	%rd7, %r7, 8;
	add.s64 	%rd8, %rd4, %rd7;
	ld.global.f64 	%fd2, [%rd8];
	add.s64 	%rd9, %rd5, %rd7;
	ld.global.f64 	%fd3, [%rd9];
	fma.rn.f64 	%fd4, %fd1, %fd3, %fd2;
	add.s64 	%rd10, %rd6, %rd7;
	st.global.f64 	[%rd10], %fd4;
$L__BB3_2:
	ret;

}


// ===== COMPILED SASS (sm_100) =====

	.target	sm_100

	.elftype	@"ET_EXEC"


//--------------------- .note.nv.tkinfo           --------------------------
	.section	.note.nv.tkinfo,"",@"SHT_NOTE"
	.sectionflags	@"SHF_NOTE_NV_TKINFO"
	.tkinfo
        /*0018*/ 	.word	0x00000002
        /*0030*/ 	.string	""
        /*0030*/ 	.string	"ptxas"
        /*0030*/ 	.string	"Cuda compilation tools, release 13.0, V13.0.88"
        /*0030*/ 	.string	"Build cuda_13.0.r13.0/compiler.36424714_0"
        /*0030*/ 	.string	"-arch sm_100 -m 64 "



//--------------------- .note.nv.cuinfo           --------------------------
	.section	.note.nv.cuinfo,"",@"SHT_NOTE"
	.sectionflags	@"SHF_NOTE_NV_CUINFO"
        /*0018*/ 	.short	0x0002
        /*001a*/ 	.short	0x0064
        /*001c*/ 	.short	0x0082
	.zero		2


//--------------------- .nv.info                  --------------------------
	.section	.nv.info,"",@"SHT_CUDA_INFO"
	.align	4


	//----- nvinfo : EIATTR_REGCOUNT
	.align		4
        /*0000*/ 	.byte	0x04, 0x2f
        /*0002*/ 	.short	(.L_1 - .L_0)
	.align		4
.L_0:
        /*0004*/ 	.word	index@(_Z10copyKernelijPdS_)
        /*0008*/ 	.word	0x0000000a


	//----- nvinfo : EIATTR_FRAME_SIZE
	.align		4
.L_1:
        /*000c*/ 	.byte	0x04, 0x11
        /*000e*/ 	.short	(.L_3 - .L_2)
	.align		4
.L_2:
        /*0010*/ 	.word	index@(_Z10copyKernelijPdS_)
        /*0014*/ 	.word	0x00000000


	//----- nvinfo : EIATTR_REGCOUNT
	.align		4
.L_3:
        /*0018*/ 	.byte	0x04, 0x2f
        /*001a*/ 	.short	(.L_5 - .L_4)
	.align		4
.L_4:
        /*001c*/ 	.word	index@(_Z11scaleKernelijdPdS_)
        /*0020*/ 	.word	0x0000000c


	//----- nvinfo : EIATTR_FRAME_SIZE
	.align		4
.L_5:
        /*0024*/ 	.byte	0x04, 0x11
        /*0026*/ 	.short	(.L_7 - .L_6)
	.align		4
.L_6:
        /*0028*/ 	.word	index@(_Z11scaleKernelijdPdS_)
        /*002c*/ 	.word	0x00000000


	//----- nvinfo : EIATTR_REGCOUNT
	.align		4
.L_7:
        /*0030*/ 	.byte	0x04, 0x2f
        /*0032*/ 	.short	(.L_9 - .L_8)
	.align		4
.L_8:
        /*0034*/ 	.word	index@(_Z9addKernelijPdS_S_)
        /*0038*/ 	.word	0x0000000e


	//----- nvinfo : EIATTR_FRAME_SIZE
	.align		4
.L_9:
        /*003c*/ 	.byte	0x04, 0x11
        /*003e*/ 	.short	(.L_11 - .L_10)
	.align		4
.L_10:
        /*0040*/ 	.word	index@(_Z9addKernelijPdS_S_)
        /*0044*/ 	.word	0x00000000


	//----- nvinfo : EIATTR_REGCOUNT
	.align		4
.L_11:
        /*0048*/ 	.byte	0x04, 0x2f
        /*004a*/ 	.short	(.L_13 - .L_12)
	.align		4
.L_12:
        /*004c*/ 	.word	index@(_Z11triadKernelijdPdS_S_)
        /*0050*/ 	.word	0x0000000e


	//----- nvinfo : EIATTR_FRAME_SIZE
	.align		4
.L_13:
        /*0054*/ 	.byte	0x04, 0x11
        /*0056*/ 	.short	(.L_15 - .L_14)
	.align		4
.L_14:
        /*0058*/ 	.word	index@(_Z11triadKernelijdPdS_S_)
        /*005c*/ 	.word	0x00000000


	//----- nvinfo : EIATTR_MIN_STACK_SIZE
	.align		4
.L_15:
        /*0060*/ 	.byte	0x04, 0x12
        /*0062*/ 	.short	(.L_17 - .L_16)
	.align		4
.L_16:
        /*0064*/ 	.word	index@(_Z11triadKernelijdPdS_S_)
        /*0068*/ 	.word	0x00000000


	//----- nvinfo : EIATTR_MIN_STACK_SIZE
	.align		4
.L_17:
        /*006c*/ 	.byte	0x04, 0x12
        /*006e*/ 	.short	(.L_19 - .L_18)
	.align		4
.L_18:
        /*0070*/ 	.word	index@(_Z9addKernelijPdS_S_)
        /*0074*/ 	.word	0x00000000


	//----- nvinfo : EIATTR_MIN_STACK_SIZE
	.align		4
.L_19:
        /*0078*/ 	.byte	0x04, 0x12
        /*007a*/ 	.short	(.L_21 - .L_20)
	.align		4
.L_20:
        /*007c*/ 	.word	index@(_Z11scaleKernelijdPdS_)
        /*0080*/ 	.word	0x00000000


	//----- nvinfo : EIATTR_MIN_STACK_SIZE
	.align		4
.L_21:
        /*0084*/ 	.byte	0x04, 0x12
        /*0086*/ 	.short	(.L_23 - .L_22)
	.align		4
.L_22:
        /*0088*/ 	.word	index@(_Z10copyKernelijPdS_)
        /*008c*/ 	.word	0x00000000
.L_23:


//--------------------- .nv.compat                --------------------------
	.section	.nv.compat,"",@"SHT_CUDA_COMPAT_INFO"
	.align	4
        /*0000*/ 	.byte	0x02, 0x09, 0x00, 0x00, 0x02, 0x02, 0x01, 0x00, 0x02, 0x05, 0x05, 0x00, 0x03, 0x07, 0x01, 0x01
        /*0010*/ 	.byte	0x02, 0x03, 0x00, 0x00, 0x02, 0x06, 0x01, 0x00, 0x04, 0x0b, 0x08, 0x00, 0x01, 0x00, 0x00, 0x00
        /*0020*/ 	.byte	0x00, 0x00, 0x00, 0x00


//--------------------- .nv.info._Z11triadKernelijdPdS_S_ --------------------------
	.section	.nv.info._Z11triadKernelijdPdS_S_,"",@"SHT_CUDA_INFO"
	.sectionflags	@""
	.align	4


	//----- nvinfo : EIATTR_CUDA_API_VERSION
	.align		4
        /*0000*/ 	.byte	0x04, 0x37
        /*0002*/ 	.short	(.L_25 - .L_24)
.L_24:
        /*0004*/ 	.word	0x00000082


	//----- nvinfo : EIATTR_KPARAM_INFO
	.align		4
.L_25:
        /*0008*/ 	.byte	0x04, 0x17
        /*000a*/ 	.short	(.L_27 - .L_26)
.L_26:
        /*000c*/ 	.word	0x00000000
        /*0010*/ 	.short	0x0005
        /*0012*/ 	.short	0x0020
        /*0014*/ 	.byte	0x00, 0xf5, 0x21, 0x00


	//----- nvinfo : EIATTR_KPARAM_INFO
	.align		4
.L_27:
        /*0018*/ 	.byte	0x04, 0x17
        /*001a*/ 	.short	(.L_29 - .L_28)
.L_28:
        /*001c*/ 	.word	0x00000000
        /*0020*/ 	.short	0x0004
        /*0022*/ 	.short	0x0018
        /*0024*/ 	.byte	0x00, 0xf5, 0x21, 0x00


	//----- nvinfo : EIATTR_KPARAM_INFO
	.align		4
.L_29:
        /*0028*/ 	.byte	0x04, 0x17
        /*002a*/ 	.short	(.L_31 - .L_30)
.L_30:
        /*002c*/ 	.word	0x00000000
        /*0030*/ 	.short	0x0003
        /*0032*/ 	.short	0x0010
        /*0034*/ 	.byte	0x00, 0xf5, 0x21, 0x00


	//----- nvinfo : EIATTR_KPARAM_INFO
	.align		4
.L_31:
        /*0038*/ 	.byte	0x04, 0x17
        /*003a*/ 	.short	(.L_33 - .L_32)
.L_32:
        /*003c*/ 	.word	0x00000000
        /*0040*/ 	.short	0x0002
        /*0042*/ 	.short	0x0008
        /*0044*/ 	.byte	0x00, 0xf0, 0x21, 0x00


	//----- nvinfo : EIATTR_KPARAM_INFO
	.align		4
.L_33:
        /*0048*/ 	.byte	0x04, 0x17
        /*004a*/ 	.short	(.L_35 - .L_34)
.L_34:
        /*004c*/ 	.word	0x00000000
        /*0050*/ 	.short	0x0001
        /*0052*/ 	.short	0x0004
        /*0054*/ 	.byte	0x00, 0xf0, 0x11, 0x00


	//----- nvinfo : EIATTR_KPARAM_INFO
	.align		4
.L_35:
        /*0058*/ 	.byte	0x04, 0x17
        /*005a*/ 	.short	(.L_37 - .L_36)
.L_36:
        /*005c*/ 	.word	0x00000000
        /*0060*/ 	.short	0x0000
        /*0062*/ 	.short	0x0000
        /*0064*/ 	.byte	0x00, 0xf0, 0x11, 0x00


	//----- nvinfo : EIATTR_SPARSE_MMA_MASK
	.align		4
.L_37:
        /*0068*/ 	.byte	0x03, 0x50
        /*006a*/ 	.short	0x0000


	//----- nvinfo : EIATTR_MAXREG_COUNT
	.align		4
        /*006c*/ 	.byte	0x03, 0x1b
        /*006e*/ 	.short	0x00ff


	//----- nvinfo : EIATTR_MERCURY_ISA_VERSION
	.align		4
        /*0070*/ 	.byte	0x03, 0x5f
        /*0072*/ 	.short	0x0101


	//----- nvinfo : EIATTR_VRC_CTA_INIT_COUNT
	.align		4
        /*0074*/ 	.byte	0x02, 0x4a
	.zero		1
	.zero		1


	//----- nvinfo : EIATTR_EXIT_INSTR_OFFSETS
	.align		4
        /*0078*/ 	.byte	0x04, 0x1c
        /*007a*/ 	.short	(.L_39 - .L_38)


	//   ....[0]....
.L_38:
        /*007c*/ 	.word	0x00000070


	//   ....[1]....
        /*0080*/ 	.word	0x00000160


	//----- nvinfo : EIATTR_CBANK_PARAM_SIZE
	.align		4
.L_39:
        /*0084*/ 	.byte	0x03, 0x19
        /*0086*/ 	.short	0x0028


	//----- nvinfo : EIATTR_PARAM_CBANK
	.align		4
        /*0088*/ 	.byte	0x04, 0x0a
        /*008a*/ 	.short	(.L_41 - .L_40)
	.align		4
.L_40:
        /*008c*/ 	.word	index@(.nv.constant0._Z11triadKernelijdPdS_S_)
        /*0090*/ 	.short	0x0380
        /*0092*/ 	.short	0x0028


	//----- nvinfo : EIATTR_SW_WAR
	.align		4
.L_41:
        /*0094*/ 	.byte	0x04, 0x36
        /*0096*/ 	.short	(.L_43 - .L_42)
.L_42:
        /*0098*/ 	.word	0x00000008
.L_43:


//--------------------- .nv.info._Z9addKernelijPdS_S_ --------------------------
	.section	.nv.info._Z9addKernelijPdS_S_,"",@"SHT_CUDA_INFO"
	.sectionflags	@""
	.align	4


	//----- nvinfo : EIATTR_CUDA_API_VERSION
	.align		4
        /*0000*/ 	.byte	0x04, 0x37
        /*0002*/ 	.short	(.L_45 - .L_44)
.L_44:
        /*0004*/ 	.word	0x00000082


	//----- nvinfo : EIATTR_KPARAM_INFO
	.align		4
.L_45:
        /*0008*/ 	.byte	0x04, 0x17
        /*000a*/ 	.short	(.L_47 - .L_46)
.L_46:
        /*000c*/ 	.word	0x00000000
        /*0010*/ 	.short	0x0004
        /*0012*/ 	.short	0x0018
        /*0014*/ 	.byte	0x00, 0xf5, 0x21, 0x00


	//----- nvinfo : EIATTR_KPARAM_INFO
	.align		4
.L_47:
        /*0018*/ 	.byte	0x04, 0x17
        /*001a*/ 	.short	(.L_49 - .L_48)
.L_48:
        /*001c*/ 	.word	0x00000000
        /*0020*/ 	.short	0x0003
        /*0022*/ 	.short	0x0010
        /*0024*/ 	.byte	0x00, 0xf5, 0x21, 0x00


	//----- nvinfo : EIATTR_KPARAM_INFO
	.align		4
.L_49:
        /*0028*/ 	.byte	0x04, 0x17
        /*002a*/ 	.short	(.L_51 - .L_50)
.L_50:
        /*002c*/ 	.word	0x00000000
        /*0030*/ 	.short	0x0002
        /*0032*/ 	.short	0x0008
        /*0034*/ 	.byte	0x00, 0xf5, 0x21, 0x00


	//----- nvinfo : EIATTR_KPARAM_INFO
	.align		4
.L_51:
        /*0038*/ 	.byte	0x04, 0x17
        /*003a*/ 	.short	(.L_53 - .L_52)
.L_52:
        /*003c*/ 	.word	0x00000000
        /*0040*/ 	.short	0x0001
        /*0042*/ 	.short	0x0004
        /*0044*/ 	.byte	0x00, 0xf0, 0x11, 0x00


	//----- nvinfo : EIATTR_KPARAM_INFO
	.align		4
.L_53:
        /*0048*/ 	.byte	0x04, 0x17
        /*004a*/ 	.short	(.L_55 - .L_54)
.L_54:
        /*004c*/ 	.word	0x00000000
        /*0050*/ 	.short	0x0000
        /*0052*/ 	.short	0x0000
        /*0054*/ 	.byte	0x00, 0xf0, 0x11, 0x00


	//----- nvinfo : EIATTR_SPARSE_MMA_MASK
	.align		4
.L_55:
        /*0058*/ 	.byte	0x03, 0x50
        /*005a*/ 	.short	0x0000


	//----- nvinfo : EIATTR_MAXREG_COUNT
	.align		4
        /*005c*/ 	.byte	0x03, 0x1b
        /*005e*/ 	.short	0x00ff


	//----- nvinfo : EIATTR_MERCURY_ISA_VERSION
	.align		4
        /*0060*/ 	.byte	0x03, 0x5f
        /*0062*/ 	.short	0x0101


	//----- nvinfo : EIATTR_VRC_CTA_INIT_COUNT
	.align		4
        /*0064*/ 	.byte	0x02, 0x4a
	.zero		1
	.zero		1


	//----- nvinfo : EIATTR_EXIT_INSTR_OFFSETS
	.align		4
        /*0068*/ 	.byte	0x04, 0x1c
        /*006a*/ 	.short	(.L_57 - .L_56)


	//   ....[0]....
.L_56:
        /*006c*/ 	.word	0x00000070


	//   ....[1]....
        /*0070*/ 	.word	0x00000150


	//----- nvinfo : EIATTR_CBANK_PARAM_SIZE
	.align		4
.L_57:
        /*0074*/ 	.byte	0x03, 0x19
        /*0076*/ 	.short	0x0020


	//----- nvinfo : EIATTR_PARAM_CBANK
	.align		4
        /*0078*/ 	.byte	0x04, 0x0a
        /*007a*/ 	.short	(.L_59 - .L_58)
	.align		4
.L_58:
        /*007c*/ 	.word	index@(.nv.constant0._Z9addKernelijPdS_S_)
        /*0080*/ 	.short	0x0380
        /*0082*/ 	.short	0x0020


	//----- nvinfo : EIATTR_SW_WAR
	.align		4
.L_59:
        /*0084*/ 	.byte	0x04, 0x36
        /*0086*/ 	.short	(.L_61 - .L_60)
.L_60:
        /*0088*/ 	.word	0x00000008
.L_61:


//--------------------- .nv.info._Z11scaleKernelijdPdS_ --------------------------
	.section	.nv.info._Z11scaleKernelijdPdS_,"",@"SHT_CUDA_INFO"
	.sectionflags	@""
	.align	4


	//----- nvinfo : EIATTR_CUDA_API_VERSION
	.align		4
        /*0000*/ 	.byte	0x04, 0x37
        /*0002*/ 	.short	(.L_63 - .L_62)
.L_62:
        /*0004*/ 	.word	0x00000082


	//----- nvinfo : EIATTR_KPARAM_INFO
	.align		4
.L_63:
        /*0008*/ 	.byte	0x04, 0x17
        /*000a*/ 	.short	(.L_65 - .L_64)
.L_64:
        /*000c*/ 	.word	0x00000000
        /*0010*/ 	.short	0x0004
        /*0012*/ 	.short	0x0018
        /*0014*/ 	.byte	0x00, 0xf5, 0x21, 0x00


	//----- nvinfo : EIATTR_KPARAM_INFO
	.align		4
.L_65:
        /*0018*/ 	.byte	0x04, 0x17
        /*001a*/ 	.short	(.L_67 - .L_66)
.L_66:
        /*001c*/ 	.word	0x00000000
        /*0020*/ 	.short	0x0003
        /*0022*/ 	.short	0x0010
        /*0024*/ 	.byte	0x00, 0xf5, 0x21, 0x00


	//----- nvinfo : EIATTR_KPARAM_INFO
	.align		4
.L_67:
        /*0028*/ 	.byte	0x04, 0x17
        /*002a*/ 	.short	(.L_69 - .L_68)
.L_68:
        /*002c*/ 	.word	0x00000000
        /*0030*/ 	.short	0x0002
        /*0032*/ 	.short	0x0008
        /*0034*/ 	.byte	0x00, 0xf0, 0x21, 0x00


	//----- nvinfo : EIATTR_KPARAM_INFO
	.align		4
.L_69:
        /*0038*/ 	.byte	0x04, 0x17
        /*003a*/ 	.short	(.L_71 - .L_70)
.L_70:
        /*003c*/ 	.word	0x00000000
        /*0040*/ 	.short	0x0001
        /*0042*/ 	.short	0x0004
        /*0044*/ 	.byte	0x00, 0xf0, 0x11, 0x00


	//----- nvinfo : EIATTR_KPARAM_INFO
	.align		4
.L_71:
        /*0048*/ 	.byte	0x04, 0x17
        /*004a*/ 	.short	(.L_73 - .L_72)
.L_72:
        /*004c*/ 	.word	0x00000000
        /*0050*/ 	.short	0x0000
        /*0052*/ 	.short	0x0000
        /*0054*/ 	.byte	0x00, 0xf0, 0x11, 0x00


	//----- nvinfo : EIATTR_SPARSE_MMA_MASK
	.align		4
.L_73:
        /*0058*/ 	.byte	0x03, 0x50
        /*005a*/ 	.short	0x0000


	//----- nvinfo : EIATTR_MAXREG_COUNT
	.align		4
        /*005c*/ 	.byte	0x03, 0x1b
        /*005e*/ 	.short	0x00ff


	//----- nvinfo : EIATTR_MERCURY_ISA_VERSION
	.align		4
        /*0060*/ 	.byte	0x03, 0x5f
        /*0062*/ 	.short	0x0101


	//----- nvinfo : EIATTR_VRC_CTA_INIT_COUNT
	.align		4
        /*0064*/ 	.byte	0x02, 0x4a
	.zero		1
	.zero		1


	//----- nvinfo : EIATTR_EXIT_INSTR_OFFSETS
	.align		4
        /*0068*/ 	.byte	0x04, 0x1c
        /*006a*/ 	.short	(.L_75 - .L_74)


	//   ....[0]....
.L_74:
        /*006c*/ 	.word	0x00000070


	//   ....[1]....
        /*0070*/ 	.word	0x00000130


	//----- nvinfo : EIATTR_CBANK_PARAM_SIZE
	.align		4
.L_75:
        /*0074*/ 	.byte	0x03, 0x19
        /*0076*/ 	.short	0x0020


	//----- nvinfo : EIATTR_PARAM_CBANK
	.align		4
        /*0078*/ 	.byte	0x04, 0x0a
        /*007a*/ 	.short	(.L_77 - .L_76)
	.align		4
.L_76:
        /*007c*/ 	.word	index@(.nv.constant0._Z11scaleKernelijdPdS_)
        /*0080*/ 	.short	0x0380
        /*0082*/ 	.short	0x0020


	//----- nvinfo : EIATTR_SW_WAR
	.align		4
.L_77:
        /*0084*/ 	.byte	0x04, 0x36
        /*0086*/ 	.short	(.L_79 - .L_78)
.L_78:
        /*0088*/ 	.word	0x00000008
.L_79:


//--------------------- .nv.info._Z10copyKernelijPdS_ --------------------------
	.section	.nv.info._Z10copyKernelijPdS_,"",@"SHT_CUDA_INFO"
	.sectionflags	@""
	.align	4


	//----- nvinfo : EIATTR_CUDA_API_VERSION
	.align		4
        /*0000*/ 	.byte	0x04, 0x37
        /*0002*/ 	.short	(.L_81 - .L_80)
.L_80:
        /*0004*/ 	.word	0x00000082


	//----- nvinfo : EIATTR_KPARAM_INFO
	.align		4
.L_81:
        /*0008*/ 	.byte	0x04, 0x17
        /*000a*/ 	.short	(.L_83 - .L_82)
.L_82:
        /*000c*/ 	.word	0x00000000
        /*0010*/ 	.short	0x0003
        /*0012*/ 	.short	0x0010
        /*0014*/ 	.byte	0x00, 0xf5, 0x21, 0x00


	//----- nvinfo : EIATTR_KPARAM_INFO
	.align		4
.L_83:
        /*0018*/ 	.byte	0x04, 0x17
        /*001a*/ 	.short	(.L_85 - .L_84)
.L_84:
        /*001c*/ 	.word	0x00000000
        /*0020*/ 	.short	0x0002
        /*0022*/ 	.short	0x0008
        /*0024*/ 	.byte	0x00, 0xf5, 0x21, 0x00


	//----- nvinfo : EIATTR_KPARAM_INFO
	.align		4
.L_85:
        /*0028*/ 	.byte	0x04, 0x17
        /*002a*/ 	.short	(.L_87 - .L_86)
.L_86:
        /*002c*/ 	.word	0x00000000
        /*0030*/ 	.short	0x0001
        /*0032*/ 	.short	0x0004
        /*0034*/ 	.byte	0x00, 0xf0, 0x11, 0x00


	//----- nvinfo : EIATTR_KPARAM_INFO
	.align		4
.L_87:
        /*0038*/ 	.byte	0x04, 0x17
        /*003a*/ 	.short	(.L_89 - .L_88)
.L_88:
        /*003c*/ 	.word	0x00000000
        /*0040*/ 	.short	0x0000
        /*0042*/ 	.short	0x0000
        /*0044*/ 	.byte	0x00, 0xf0, 0x11, 0x00


	//----- nvinfo : EIATTR_SPARSE_MMA_MASK
	.align		4
.L_89:
        /*0048*/ 	.byte	0x03, 0x50
        /*004a*/ 	.short	0x0000


	//----- nvinfo : EIATTR_MAXREG_COUNT
	.align		4
        /*004c*/ 	.byte	0x03, 0x1b
        /*004e*/ 	.short	0x00ff


	//----- nvinfo : EIATTR_MERCURY_ISA_VERSION
	.align		4
        /*0050*/ 	.byte	0x03, 0x5f
        /*0052*/ 	.short	0x0101


	//----- nvinfo : EIATTR_VRC_CTA_INIT_COUNT
	.align		4
        /*0054*/ 	.byte	0x02, 0x4a
	.zero		1
	.zero		1


	//----- nvinfo : EIATTR_EXIT_INSTR_OFFSETS
	.align		4
        /*0058*/ 	.byte	0x04, 0x1c
        /*005a*/ 	.short	(.L_91 - .L_90)


	//   ....[0]....
.L_90:
        /*005c*/ 	.word	0x00000070


	//   ....[1]....
        /*0060*/ 	.word	0x00000110


	//----- nvinfo : EIATTR_CBANK_PARAM_SIZE
	.align		4
.L_91:
        /*0064*/ 	.byte	0x03, 0x19
        /*0066*/ 	.short	0x0018


	//----- nvinfo : EIATTR_PARAM_CBANK
	.align		4
        /*0068*/ 	.byte	0x04, 0x0a
        /*006a*/ 	.short	(.L_93 - .L_92)
	.align		4
.L_92:
        /*006c*/ 	.word	index@(.nv.constant0._Z10copyKernelijPdS_)
        /*0070*/ 	.short	0x0380
        /*0072*/ 	.short	0x0018


	//----- nvinfo : EIATTR_SW_WAR
	.align		4
.L_93:
        /*0074*/ 	.byte	0x04, 0x36
        /*0076*/ 	.short	(.L_95 - .L_94)
.L_94:
        /*0078*/ 	.word	0x00000008
.L_95:


//--------------------- .nv.callgraph             --------------------------
	.section	.nv.callgraph,"",@"SHT_CUDA_CALLGRAPH"
	.align	4
	.sectionentsize	8
	.align		4
        /*0000*/ 	.word	0x00000000
	.align		4
        /*0004*/ 	.word	0xffffffff
	.align		4
        /*0008*/ 	.word	0x00000000
	.align		4
        /*000c*/ 	.word	0xfffffffe
	.align		4
        /*0010*/ 	.word	0x00000000
	.align		4
        /*0014*/ 	.word	0xfffffffd
	.align		4
        /*0018*/ 	.word	0x00000000
	.align		4
        /*001c*/ 	.word	0xfffffffc


//--------------------- .text._Z11triadKernelijdPdS_S_ --------------------------
	.section	.text._Z11triadKernelijdPdS_S_,"ax",@progbits
	.align	128
        .global         _Z11triadKernelijdPdS_S_
        .type           _Z11triadKernelijdPdS_S_,@function
        .size           _Z11triadKernelijdPdS_S_,(.L_x_4 - _Z11triadKernelijdPdS_S_)
        .other          _Z11triadKernelijdPdS_S_,@"STO_CUDA_ENTRY STV_DEFAULT"
_Z11triadKernelijdPdS_S_:
.text._Z11triadKernelijdPdS_S_:
[----:B------:R-:W-:Y:S01]  /*0000*/  LDC R1, c[0x0][0x37c] ;  /* 0x0000df00ff017b82 */ /* 0x000fe20000000800 */
[----:B------:R-:W0:Y:S07]  /*0010*/  S2R R0, SR_TID.X ;  /* 0x0000000000007919 */ /* 0x000e2e0000002100 */
[----:B------:R-:W0:Y:S01]  /*0020*/  S2UR UR4, SR_CTAID.X ;  /* 0x00000000000479c3 */ /* 0x000e220000002500 */
[----:B------:R-:W1:Y:S07]  /*0030*/  LDCU UR5, c[0x0][0x384] ;  /* 0x00007080ff0577ac */ /* 0x000e6e0008000800 */
[----:B------:R-:W0:Y:S02]  /*0040*/  LDC R3, c[0x0][0x360] ;  /* 0x0000d800ff037b82 */ /* 0x000e240000000800 */
[----:B0-----:R-:W-:-:S05]  /*0050*/  IMAD R0, R3, UR4, R0 ;  /* 0x0000000403007c24 */ /* 0x001fca000f8e0200 */
[----:B-1----:R-:W-:-:S13]  /*0060*/  ISETP.GE.U32.AND P0, PT, R0, UR5, PT ;  /* 0x0000000500007c0c */ /* 0x002fda000bf06070 */
[----:B------:R-:W-:Y:S05]  /*0070*/  @P0 EXIT ;  /* 0x000000000000094d */ /* 0x000fea0003800000 */
[----:B------:R-:W0:Y:S01]  /*0080*/  LDC.64 R2, c[0x0][0x390] ;  /* 0x0000e400ff027b82 */ /* 0x000e220000000a00 */
[----:B------:R-:W1:Y:S01]  /*0090*/  LDCU UR6, c[0x0][0x380] ;  /* 0x00007000ff0677ac */ /* 0x000e620008000800 */
[----:B------:R-:W2:Y:S06]  /*00a0*/  LDCU.64 UR4, c[0x0][0x358] ;  /* 0x00006b00ff0477ac */ /* 0x000eac0008000a00 */
[----:B------:R-:W3:Y:S08]  /*00b0*/  LDC.64 R4, c[0x0][0x398] ;  /* 0x0000e600ff047b82 */ /* 0x000ef00000000a00 */
[----:B------:R-:W4:Y:S01]  /*00c0*/  LDC.64 R8, c[0x0][0x3a0] ;  /* 0x0000e800ff087b82 */ /* 0x000f220000000a00 */
[----:B-1----:R-:W-:Y:S01]  /*00d0*/  IADD3 R11, PT, PT, R0, UR6, RZ ;  /* 0x00000006000b7c10 */ /* 0x002fe2000fffe0ff */
[----:B------:R-:W1:Y:S04]  /*00e0*/  LDCU.64 UR6, c[0x0][0x388] ;  /* 0x00007100ff0677ac */ /* 0x000e680008000a00 */
[----:B0-----:R-:W-:-:S06]  /*00f0*/  IMAD.WIDE R2, R11, 0x8, R2 ;  /* 0x000000080b027825 */ /* 0x001fcc00078e0202 */
[----:B--2---:R-:W1:Y:S01]  /*0100*/  LDG.E.64 R2, desc[UR4][R2.64] ;  /* 0x0000000402027981 */ /* 0x004e62000c1e1b00 */
[----:B---3--:R-:W-:-:S06]  /*0110*/  IMAD.WIDE R4, R11, 0x8, R4 ;  /* 0x000000080b047825 */ /* 0x008fcc00078e0204 */
[----:B------:R-:W1:Y:S01]  /*0120*/  LDG.E.64 R4, desc[UR4][R4.64] ;  /* 0x0000000404047981 */ /* 0x000e62000c1e1b00 */
[----:B----4-:R-:W-:Y:S01]  /*0130*/  IMAD.WIDE R8, R11, 0x8, R8 ;  /* 0x000000080b087825 */ /* 0x010fe200078e0208 */
[----:B-1----:R-:W-:-:S07]  /*0140*/  DFMA R6, R4, UR6, R2 ;  /* 0x0000000604067c2b */ /* 0x002fce0008000002 */
[----:B------:R-:W-:Y:S01]  /*0150*/  STG.E.64 desc[UR4][R8.64], R6 ;  /* 0x0000000608007986 */ /* 0x000fe2000c101b04 */
[----:B------:R-:W-:Y:S05]  /*0160*/  EXIT ;  /* 0x000000000000794d */ /* 0x000fea0003800000 */
.L_x_0:
[----:B------:R-:W-:-:S00]  /*0170*/  BRA `(.L_x_0) ;  /* 0xfffffffc00fc7947 */ /* 0x000fc0000383ffff */
[----:B------:R-:W-:-:S00]  /*0180*/  NOP ;  /* 0x0000000000007918 */ /* 0x000fc00000000000 */
[----:B------:R-:W-:-:S00]  /*0190*/  NOP ;  /* 0x0000000000007918 */ /* 0x000fc00000000000 */
[----:B------:R-:W-:-:S00]  /*01a0*/  NOP ;  /* 0x0000000000007918 */ /* 0x000fc00000000000 */
[----:B------:R-:W-:-:S00]  /*01b0*/  NOP ;  /* 0x0000000000007918 */ /* 0x000fc00000000000 */
[----:B------:R-:W-:-:S00]  /*01c0*/  NOP ;  /* 0x0000000000007918 */ /* 0x000fc00000000000 */
[----:B------:R-:W-:-:S00]  /*01d0*/  NOP ;  /* 0x0000000000007918 */ /* 0x000fc00000000000 */
[----:B------:R-:W-:-:S00]  /*01e0*/  NOP ;  /* 0x0000000000007918 */ /* 0x000fc00000000000 */
[----:B------:R-:W-:-:S00]  /*01f0*/  NOP ;  /* 0x0000000000007918 */ /* 0x000fc00000000000 */
.L_x_4:


//--------------------- .text._Z9addKernelijPdS_S_ --------------------------
	.section	.text._Z9addKernelijPdS_S_,"ax",@progbits
	.align	128
        .global         _Z9addKernelijPdS_S_
        .type           _Z9addKernelijPdS_S_,@function
        .size           _Z9addKernelijPdS_S_,(.L_x_5 - _Z9addKernelijPdS_S_)
        .other          _Z9addKernelijPdS_S_,@"STO_CUDA_ENTRY STV_DEFAULT"
_Z9addKernelijPdS_S_:
.text._Z9addKernelijPdS_S_:
        /* <DEDUP_REMOVED lines=13> */
[----:B-1----:R-:W-:-:S05]  /*00d0*/  IADD3 R11, PT, PT, R0, UR6, RZ ;  /* 0x00000006000b7c10 */ /* 0x002fca000fffe0ff */
[----:B0-----:R-:W-:-:S06]  /*00e0*/  IMAD.WIDE R2, R11, 0x8, R2 ;  /* 0x000000080b027825 */ /* 0x001fcc00078e0202 */
[----:B--2---:R-:W2:Y:S01]  /*00f0*/  LDG.E.64 R2, desc[UR4][R2.64] ;  /* 0x0000000402027981 */ /* 0x004ea2000c1e1b00 */
[----:B---3--:R-:W-:-:S06]  /*0100*/  IMAD.WIDE R4, R11, 0x8, R4 ;  /* 0x000000080b047825 */ /* 0x008fcc00078e0204 */
[----:B------:R-:W2:Y:S01]  /*0110*/  LDG.E.64 R4, desc[UR4][R4.64] ;  /* 0x0000000404047981 */ /* 0x000ea2000c1e1b00 */
[----:B----4-:R-:W-:Y:S01]  /*0120*/  IMAD.WIDE R8, R11, 0x8, R8 ;  /* 0x000000080b087825 */ /* 0x010fe200078e0208 */
[----:B--2---:R-:W-:-:S07]  /*0130*/  DADD R6, R2, R4 ;  /* 0x0000000002067229 */ /* 0x004fce0000000004 */
[----:B------:R-:W-:Y:S01]  /*0140*/  STG.E.64 desc[UR4][R8.64], R6 ;  /* 0x0000000608007986 */ /* 0x000fe2000c101b04 */
[----:B------:R-:W-:Y:S05]  /*0150*/  EXIT ;  /* 0x000000000000794d */ /* 0x000fea0003800000 */
.L_x_1:
        /* <DEDUP_REMOVED lines=10> */
.L_x_5:


//--------------------- .text._Z11scaleKernelijdPdS_ --------------------------
	.section	.text._Z11scaleKernelijdPdS_,"ax",@progbits
	.align	128
        .global         _Z11scaleKernelijdPdS_
        .type           _Z11scaleKernelijdPdS_,@function
        .size           _Z11scaleKernelijdPdS_,(.L_x_6 - _Z11scaleKernelijdPdS_)
        .other          _Z11scaleKernelijdPdS_,@"STO_CUDA_ENTRY STV_DEFAULT"
_Z11scaleKernelijdPdS_:
.text._Z11scaleKernelijdPdS_:
        /* <DEDUP_REMOVED lines=11> */
[----:B------:R-:W3:Y:S01]  /*00b0*/  LDC.64 R6, c[0x0][0x398] ;  /* 0x0000e600ff067b82 */ /* 0x000ee20000000a00 */
[----:B-1----:R-:W-:Y:S01]  /*00c0*/  IADD3 R9, PT, PT, R0, UR6, RZ ;  /* 0x0000000600097c10 */ /* 0x002fe2000fffe0ff */
[----:B------:R-:W1:Y:S04]  /*00d0*/  LDCU.64 UR6, c[0x0][0x388] ;  /* 0x00007100ff0677ac */ /* 0x000e680008000a00 */
[----:B0-----:R-:W-:-:S06]  /*00e0*/  IMAD.WIDE R2, R9, 0x8, R2 ;  /* 0x0000000809027825 */ /* 0x001fcc00078e0202 */
[----:B--2---:R-:W1:Y:S01]  /*00f0*/  LDG.E.64 R2, desc[UR4][R2.64] ;  /* 0x0000000402027981 */ /* 0x004e62000c1e1b00 */
[----:B---3--:R-:W-:Y:S01]  /*0100*/  IMAD.WIDE R6, R9, 0x8, R6 ;  /* 0x0000000809067825 */ /* 0x008fe200078e0206 */
[----:B-1----:R-:W-:-:S07]  /*0110*/  DMUL R4, R2, UR6 ;  /* 0x0000000602047c28 */ /* 0x002fce0008000000 */
[----:B------:R-:W-:Y:S01]  /*0120*/  STG.E.64 desc[UR4][R6.64], R4 ;  /* 0x0000000406007986 */ /* 0x000fe2000c101b04 */
[----:B------:R-:W-:Y:S05]  /*0130*/  EXIT ;  /* 0x000000000000794d */ /* 0x000fea0003800000 */
.L_x_2:
        /* <DEDUP_REMOVED lines=12> */
.L_x_6:


//--------------------- .text._Z10copyKernelijPdS_ --------------------------
	.section	.text._Z10copyKernelijPdS_,"ax",@progbits
	.align	128
        .global         _Z10copyKernelijPdS_
        .type           _Z10copyKernelijPdS_,@function
        .size           _Z10copyKernelijPdS_,(.L_x_7 - _Z10copyKernelijPdS_)
        .other          _Z10copyKernelijPdS_,@"STO_CUDA_ENTRY STV_DEFAULT"
_Z10copyKernelijPdS_:
.text._Z10copyKernelijPdS_:
        /* <DEDUP_REMOVED lines=12> */
[----:B-1----:R-:W-:-:S05]  /*00c0*/  IADD3 R7, PT, PT, R0, UR6, RZ ;  /* 0x0000000600077c10 */ /* 0x002fca000fffe0ff */
[----:B0-----:R-:W-:-:S06]  /*00d0*/  IMAD.WIDE R2, R7, 0x8, R2 ;  /* 0x0000000807027825 */ /* 0x001fcc00078e0202 */
[----:B--2---:R-:W2:Y:S01]  /*00e0*/  LDG.E.64 R2, desc[UR4][R2.64] ;  /* 0x0000000402027981 */ /* 0x004ea2000c1e1b00 */
[----:B---3--:R-:W-:-:S05]  /*00f0*/  IMAD.WIDE R4, R7, 0x8, R4 ;  /* 0x0000000807047825 */ /* 0x008fca00078e0204 */
[----:B--2---:R-:W-:Y:S01]  /*0100*/  STG.E.64 desc[UR4][R4.64], R2 ;  /* 0x0000000204007986 */ /* 0x004fe2000c101b04 */
[----:B------:R-:W-:Y:S05]  /*0110*/  EXIT ;  /* 0x000000000000794d */ /* 0x000fea0003800000 */
.L_x_3:
        /* <DEDUP_REMOVED lines=14> */
.L_x_7:


//--------------------- .nv.shared.reserved.0     --------------------------
	.section	.nv.shared.reserved.0,"aw",@nobits
	.weak		__nv_reservedSMEM_offset_0_alias
	.size		__nv_reservedSMEM_offset_0_alias, 0, 64
	.other		__nv_reservedSMEM_offset_0_alias,@"STO_CUDA_RESERVED_SHARED STV_DEFAULT"
__nv_reservedSMEM_offset_0_alias:
	.zero		0
	.zero		64


//--------------------- .nv.constant0._Z11triadKernelijdPdS_S_ --------------------------
	.section	.nv.constant0._Z11triadKernelijdPdS_S_,"a",@progbits
	.sectionflags	@""
	.align	4
.nv.constant0._Z11triadKernelijdPdS_S_:
	.zero		936


//--------------------- .nv.constant0._Z9addKernelijPdS_S_ --------------------------
	.section	.nv.constant0._Z9addKernelijPdS_S_,"a",@progbits
	.sectionflags	@""
	.align	4
.nv.constant0._Z9addKernelijPdS_S_:
	.zero		928


//--------------------- .nv.constant0._Z11scaleKernelijdPdS_ --------------------------
	.section	.nv.constant0._Z11scaleKernelijdPdS_,"a",@progbits
	.sectionflags	@""
	.align	4
.nv.constant0._Z11scaleKernelijdPdS_:
	.zero		928


//--------------------- .nv.constant0._Z10copyKernelijPdS_ --------------------------
	.section	.nv.constant0._Z10copyKernelijPdS_,"a",@progbits
	.sectionflags	@""
	.align	4
.nv.constant0._Z10copyKernelijPdS_:
	.zero		920


//--------------------- SYMBOLS --------------------------

	.type		.nv.reservedSmem.offset0,@object
	.size		.nv.reservedSmem.offset0,0x4
